//
// Generated by NVIDIA NVVM Compiler
//
// Compiler Build ID: CL-36424714
// Cuda compilation tools, release 13.0, V13.0.88
// Based on NVVM 20.0.0
//

.version 9.0
.target sm_100
.address_size 64

	// .globl	_Z6serialv
.extern .func  (.param .b32 func_retval0) vprintf
(
	.param .b64 vprintf_param_0,
	.param .b64 vprintf_param_1
)
;
.global .align 1 .b8 $str[4] = {37, 100, 10};

.visible .entry _Z6serialv()
{
	.local .align 8 .b8 	__local_depot0[8];
	.reg .b64 	%SP;
	.reg .b64 	%SPL;
	.reg .b32 	%r<4>;
	.reg .b64 	%rd<5>;

	mov.u64 	%SPL, __local_depot0;
	cvta.local.u64 	%SP, %SPL;
	add.u64 	%rd1, %SP, 0;
	add.u64 	%rd2, %SPL, 0;
	mov.u32 	%r1, %tid.x;
	st.local.u32 	[%rd2], %r1;
	mov.u64 	%rd3, $str;
	cvta.global.u64 	%rd4, %rd3;
	{ // callseq 0, 0
	.param .b64 param0;
	st.param.b64 	[param0], %rd4;
	.param .b64 param1;
	st.param.b64 	[param1], %rd1;
	.param .b32 retval0;
	call.uni (retval0), 
	vprintf, 
	(
	param0, 
	param1
	);
	ld.param.b32 	%r2, [retval0];
	} // callseq 0
	ret;

}


// ===== COMPILED SASS (sm_100) =====

	.target	sm_100

	.elftype	@"ET_EXEC"


//--------------------- .note.nv.tkinfo           --------------------------
	.section	.note.nv.tkinfo,"",@"SHT_NOTE"
	.sectionflags	@"SHF_NOTE_NV_TKINFO"
	.tkinfo
        /*0018*/ 	.word	0x00000002
        /*0030*/ 	.string	""
        /*0030*/ 	.string	"ptxas"
        /*0030*/ 	.string	"Cuda compilation tools, release 13.0, V13.0.88"
        /*0030*/ 	.string	"Build cuda_13.0.r13.0/compiler.36424714_0"
        /*0030*/ 	.string	"-arch sm_100 -m 64 "



//--------------------- .note.nv.cuinfo           --------------------------
	.section	.note.nv.cuinfo,"",@"SHT_NOTE"
	.sectionflags	@"SHF_NOTE_NV_CUINFO"
        /*0018*/ 	.short	0x0002
        /*001a*/ 	.short	0x0064
        /*001c*/ 	.short	0x0082
	.zero		2


//--------------------- .nv.info                  --------------------------
	.section	.nv.info,"",@"SHT_CUDA_INFO"
	.align	4


	//----- nvinfo : EIATTR_REGCOUNT
	.align		4
        /*0000*/ 	.byte	0x04, 0x2f
        /*0002*/ 	.short	(.L_2 - .L_1)
	.align		4
.L_1:
        /*0004*/ 	.word	index@(_Z6serialv)
        /*0008*/ 	.word	0x00000018


	//----- nvinfo : EIATTR_FRAME_SIZE
	.align		4
.L_2:
        /*000c*/ 	.byte	0x04, 0x11
        /*000e*/ 	.short	(.L_4 - .L_3)
	.align		4
.L_3:
        /*0010*/ 	.word	index@(_Z6serialv)
        /*0014*/ 	.word	0x00000008


	//----- nvinfo : EIATTR_MIN_STACK_SIZE
	.align		4
.L_4:
        /*0018*/ 	.byte	0x04, 0x12
        /*001a*/ 	.short	(.L_6 - .L_5)
	.align		4
.L_5:
        /*001c*/ 	.word	index@(_Z6serialv)
        /*0020*/ 	.word	0x00000008
.L_6:


//--------------------- .nv.compat                --------------------------
	.section	.nv.compat,"",@"SHT_CUDA_COMPAT_INFO"
	.align	4
        /*0000*/ 	.byte	0x02, 0x09, 0x00, 0x00, 0x02, 0x02, 0x01, 0x00, 0x02, 0x05, 0x05, 0x00, 0x03, 0x07, 0x01, 0x01
        /*0010*/ 	.byte	0x02, 0x03, 0x00, 0x00, 0x02, 0x06, 0x01, 0x00, 0x04, 0x0b, 0x08, 0x00, 0x09, 0x00, 0x00, 0x00
        /*0020*/ 	.byte	0x00, 0x00, 0x00, 0x00


//--------------------- .nv.info._Z6serialv       --------------------------
	.section	.nv.info._Z6serialv,"",@"SHT_CUDA_INFO"
	.sectionflags	@""
	.align	4


	//----- nvinfo : EIATTR_CUDA_API_VERSION
	.align		4
        /*0000*/ 	.byte	0x04, 0x37
        /*0002*/ 	.short	(.L_8 - .L_7)
.L_7:
        /*0004*/ 	.word	0x00000082


	//----- nvinfo : EIATTR_SPARSE_MMA_MASK
	.align		4
.L_8:
        /*0008*/ 	.byte	0x03, 0x50
        /*000a*/ 	.short	0x0000


	//----- nvinfo : EIATTR_MAXREG_COUNT
	.align		4
        /*000c*/ 	.byte	0x03, 0x1b
        /*000e*/ 	.short	0x00ff


	//----- nvinfo : EIATTR_EXTERNS
	.align		4
        /*0010*/ 	.byte	0x04, 0x0f
        /*0012*/ 	.short	(.L_10 - .L_9)


	//   ....[0]....
	.align		4
.L_9:
        /*0014*/ 	.word	index@(vprintf)


	//----- nvinfo : EIATTR_MERCURY_ISA_VERSION
	.align		4
.L_10:
        /*0018*/ 	.byte	0x03, 0x5f
        /*001a*/ 	.short	0x0101


	//----- nvinfo : EIATTR_VRC_CTA_INIT_COUNT
	.align		4
        /*001c*/ 	.byte	0x02, 0x4a
	.zero		1
	.zero		1


	//----- nvinfo : EIATTR_SYSCALL_OFFSETS
	.align		4
        /*0020*/ 	.byte	0x04, 0x46
        /*0022*/ 	.short	(.L_12 - .L_11)


	//   ....[0]....
.L_11:
        /*0024*/ 	.word	0x000000e0


	//----- nvinfo : EIATTR_EXIT_INSTR_OFFSETS
	.align		4
.L_12:
        /*0028*/ 	.byte	0x04, 0x1c
        /*002a*/ 	.short	(.L_14 - .L_13)


	//   ....[0]....
.L_13:
        /*002c*/ 	.word	0x000000f0


	//----- nvinfo : EIATTR_SW_WAR
	.align		4
.L_14:
        /*0030*/ 	.byte	0x04, 0x36
        /*0032*/ 	.short	(.L_16 - .L_15)
.L_15:
        /*0034*/ 	.word	0x00000008
.L_16:


//--------------------- .nv.callgraph             --------------------------
	.section	.nv.callgraph,"",@"SHT_CUDA_CALLGRAPH"
	.align	4
	.sectionentsize	8
	.align		4
        /*0000*/ 	.word	0x00000000
	.align		4
        /*0004*/ 	.word	0xffffffff
	.align		4
        /*0008*/ 	.word	index@(_Z6serialv)
	.align		4
        /*000c*/ 	.word	index@(vprintf)
	.align		4
        /*0010*/ 	.word	0x00000000
	.align		4
        /*0014*/ 	.word	0xfffffffe
	.align		4
        /*0018*/ 	.word	0x00000000
	.align		4
        /*001c*/ 	.word	0xfffffffd
	.align		4
        /*0020*/ 	.word	0x00000000
	.align		4
        /*0024*/ 	.word	0xfffffffc


//--------------------- .nv.constant4             --------------------------
	.section	.nv.constant4,"a",@progbits
	.align	8
	.align		8
.nv.constant4:
        /*0000*/ 	.dword	vprintf
	.align		8
        /*0008*/ 	.dword	$str


//--------------------- .text._Z6serialv          --------------------------
	.section	.text._Z6serialv,"ax",@progbits
	.align	128
        .global         _Z6serialv
        .type           _Z6serialv,@function
        .size           _Z6serialv,(.L_x_2 - _Z6serialv)
        .other          _Z6serialv,@"STO_CUDA_ENTRY STV_DEFAULT"
_Z6serialv:
.text._Z6serialv:
[----:B------:R-:W0:Y:S01]  /*0000*/  LDC R1, c[0x0][0x37c] ;  /* 0x0000df00ff017b82 */ /* 0x000e220000000800 */
[----:B------:R-:W1:Y:S01]  /*0010*/  S2R R8, SR_TID.X ;  /* 0x0000000000087919 */ /* 0x000e620000002100 */
[----:B0-----:R-:W-:Y:S01]  /*0020*/  VIADD R1, R1, 0xfffffff8 ;  /* 0xfffffff801017836 */ /* 0x001fe20000000000 */
[----:B------:R-:W-:Y:S01]  /*0030*/  MOV R0, 0x0 ;  /* 0x0000000000007802 */ /* 0x000fe20000000f00 */
[----:B------:R-:W0:Y:S04]  /*0040*/  LDCU UR4, c[0x0][0x2f8] ;  /* 0x00005f00ff0477ac */ /* 0x000e280008000800 */
[----:B------:R2:W3:Y:S01]  /*0050*/  LDC.64 R2, c[0x4][R0] ;  /* 0x0100000000027b82 */ /* 0x0004e20000000a00 */
[----:B------:R-:W4:Y:S01]  /*0060*/  LDCU.64 UR6, c[0x4][0x8] ;  /* 0x01000100ff0677ac */ /* 0x000f220008000a00 */
[----:B------:R-:W5:Y:S01]  /*0070*/  LDCU UR5, c[0x0][0x2fc] ;  /* 0x00005f80ff0577ac */ /* 0x000f620008000800 */
[----:B0-----:R-:W-:Y:S01]  /*0080*/  IADD3 R6, P0, PT, R1, UR4, RZ ;  /* 0x0000000401067c10 */ /* 0x001fe2000ff1e0ff */
[----:B----4-:R-:W-:Y:S01]  /*0090*/  IMAD.U32 R4, RZ, RZ, UR6 ;  /* 0x00000006ff047e24 */ /* 0x010fe2000f8e00ff */
[----:B------:R-:W-:-:S03]  /*00a0*/  MOV R5, UR7 ;  /* 0x0000000700057c02 */ /* 0x000fc60008000f00 */
[----:B-----5:R-:W-:Y:S01]  /*00b0*/  IMAD.X R7, RZ, RZ, UR5, P0 ;  /* 0x00000005ff077e24 */ /* 0x020fe200080e06ff */
[----:B-1----:R2:W-:Y:S07]  /*00c0*/  STL [R1], R8 ;  /* 0x0000000801007387 */ /* 0x0025ee0000100800 */
[----:B------:R-:W-:-:S07]  /*00d0*/  LEPC R20, `(.L_x_0) ;  /* 0x000000001014794e */ /* 0x000fce0000000000 */
[----:B--23--:R-:W-:Y:S05]  /*00e0*/  CALL.ABS.NOINC R2 ;  /* 0x0000000002007343 */ /* 0x00cfea0003c00000 */
.L_x_0:
[----:B------:R-:W-:Y:S05]  /*00f0*/  EXIT ;  /* 0x000000000000794d */ /* 0x000fea0003800000 */
.L_x_1:
[----:B------:R-:W-:-:S00]  /*0100*/  BRA `(.L_x_1) ;  /* 0xfffffffc00fc7947 */ /* 0x000fc0000383ffff */
[----:B------:R-:W-:-:S00]  /*0110*/  NOP ;  /* 0x0000000000007918 */ /* 0x000fc00000000000 */
        /* <DEDUP_REMOVED lines=14> */
.L_x_2:


//--------------------- .nv.global.init           --------------------------
	.section	.nv.global.init,"aw",@progbits
.nv.global.init:
	.type		$str,@object
	.size		$str,(.L_0 - $str)
$str:
        /*0000*/ 	.byte	0x25, 0x64, 0x0a, 0x00
.L_0:


//--------------------- .nv.shared.reserved.0     --------------------------
	.section	.nv.shared.reserved.0,"aw",@nobits
	.weak		__nv_reservedSMEM_offset_0_alias
	.size		__nv_reservedSMEM_offset_0_alias, 0, 64
	.other		__nv_reservedSMEM_offset_0_alias,@"STO_CUDA_RESERVED_SHARED STV_DEFAULT"
__nv_reservedSMEM_offset_0_alias:
	.zero		0
	.zero		64


//--------------------- .nv.constant0._Z6serialv  --------------------------
	.section	.nv.constant0._Z6serialv,"a",@progbits
	.sectionflags	@""
	.align	4
.nv.constant0._Z6serialv:
	.zero		896


//--------------------- SYMBOLS --------------------------

	.type		.nv.reservedSmem.offset0,@object
	.size		.nv.reservedSmem.offset0,0x4
	.type		vprintf,@function
